//
// Generated by NVIDIA NVVM Compiler
//
// Compiler Build ID: CL-36424714
// Cuda compilation tools, release 13.0, V13.0.88
// Based on NVVM 20.0.0
//

.version 9.0
.target sm_100
.address_size 64

	// .globl	_Z10testKernelPf

.visible .entry _Z10testKernelPf(
	.param .u64 .ptr .align 1 _Z10testKernelPf_param_0
)
{
	.reg .b32 	%r<3>;
	.reg .b64 	%rd<5>;

	ld.param.u64 	%rd1, [_Z10testKernelPf_param_0];
	cvta.to.global.u64 	%rd2, %rd1;
	mov.u32 	%r1, %tid.x;
	mul.wide.u32 	%rd3, %r1, 4;
	add.s64 	%rd4, %rd2, %rd3;
	mov.b32 	%r2, 1092616192;
	st.global.u32 	[%rd4], %r2;
	ret;

}


// ===== COMPILED SASS (sm_100) =====

	.target	sm_100

	.elftype	@"ET_EXEC"


//--------------------- .note.nv.tkinfo           --------------------------
	.section	.note.nv.tkinfo,"",@"SHT_NOTE"
	.sectionflags	@"SHF_NOTE_NV_TKINFO"
	.tkinfo
        /*0018*/ 	.word	0x00000002
        /*0030*/ 	.string	""
        /*0030*/ 	.string	"ptxas"
        /*0030*/ 	.string	"Cuda compilation tools, release 13.0, V13.0.88"
        /*0030*/ 	.string	"Build cuda_13.0.r13.0/compiler.36424714_0"
        /*0030*/ 	.string	"-arch sm_100 -m 64 "



//--------------------- .note.nv.cuinfo           --------------------------
	.section	.note.nv.cuinfo,"",@"SHT_NOTE"
	.sectionflags	@"SHF_NOTE_NV_CUINFO"
        /*0018*/ 	.short	0x0002
        /*001a*/ 	.short	0x0064
        /*001c*/ 	.short	0x0082
	.zero		2


//--------------------- .nv.info                  --------------------------
	.section	.nv.info,"",@"SHT_CUDA_INFO"
	.align	4


	//----- nvinfo : EIATTR_REGCOUNT
	.align		4
        /*0000*/ 	.byte	0x04, 0x2f
        /*0002*/ 	.short	(.L_1 - .L_0)
	.align		4
.L_0:
        /*0004*/ 	.word	index@(_Z10testKernelPf)
        /*0008*/ 	.word	0x0000000a


	//----- nvinfo : EIATTR_FRAME_SIZE
	.align		4
.L_1:
        /*000c*/ 	.byte	0x04, 0x11
        /*000e*/ 	.short	(.L_3 - .L_2)
	.align		4
.L_2:
        /*0010*/ 	.word	index@(_Z10testKernelPf)
        /*0014*/ 	.word	0x00000000


	//----- nvinfo : EIATTR_MIN_STACK_SIZE
	.align		4
.L_3:
        /*0018*/ 	.byte	0x04, 0x12
        /*001a*/ 	.short	(.L_5 - .L_4)
	.align		4
.L_4:
        /*001c*/ 	.word	index@(_Z10testKernelPf)
        /*0020*/ 	.word	0x00000000
.L_5:


//--------------------- .nv.compat                --------------------------
	.section	.nv.compat,"",@"SHT_CUDA_COMPAT_INFO"
	.align	4
        /*0000*/ 	.byte	0x02, 0x09, 0x00, 0x00, 0x02, 0x02, 0x01, 0x00, 0x02, 0x05, 0x05, 0x00, 0x03, 0x07, 0x01, 0x01
        /*0010*/ 	.byte	0x02, 0x03, 0x00, 0x00, 0x02, 0x06, 0x01, 0x00, 0x04, 0x0b, 0x08, 0x00, 0x09, 0x00, 0x00, 0x00
        /*0020*/ 	.byte	0x00, 0x00, 0x00, 0x00


//--------------------- .nv.info._Z10testKernelPf --------------------------
	.section	.nv.info._Z10testKernelPf,"",@"SHT_CUDA_INFO"
	.sectionflags	@""
	.align	4


	//----- nvinfo : EIATTR_CUDA_API_VERSION
	.align		4
        /*0000*/ 	.byte	0x04, 0x37
        /*0002*/ 	.short	(.L_7 - .L_6)
.L_6:
        /*0004*/ 	.word	0x00000082


	//----- nvinfo : EIATTR_KPARAM_INFO
	.align		4
.L_7:
        /*0008*/ 	.byte	0x04, 0x17
        /*000a*/ 	.short	(.L_9 - .L_8)
.L_8:
        /*000c*/ 	.word	0x00000000
        /*0010*/ 	.short	0x0000
        /*0012*/ 	.short	0x0000
        /*0014*/ 	.byte	0x00, 0xf5, 0x21, 0x00


	//----- nvinfo : EIATTR_SPARSE_MMA_MASK
	.align		4
.L_9:
        /*0018*/ 	.byte	0x03, 0x50
        /*001a*/ 	.short	0x0000


	//----- nvinfo : EIATTR_MAXREG_COUNT
	.align		4
        /*001c*/ 	.byte	0x03, 0x1b
        /*001e*/ 	.short	0x00ff


	//----- nvinfo : EIATTR_MERCURY_ISA_VERSION
	.align		4
        /*0020*/ 	.byte	0x03, 0x5f
        /*0022*/ 	.short	0x0101


	//----- nvinfo : EIATTR_VRC_CTA_INIT_COUNT
	.align		4
        /*0024*/ 	.byte	0x02, 0x4a
	.zero		1
	.zero		1


	//----- nvinfo : EIATTR_EXIT_INSTR_OFFSETS
	.align		4
        /*0028*/ 	.byte	0x04, 0x1c
        /*002a*/ 	.short	(.L_11 - .L_10)


	//   ....[0]....
.L_10:
        /*002c*/ 	.word	0x00000070


	//----- nvinfo : EIATTR_CBANK_PARAM_SIZE
	.align		4
.L_11:
        /*0030*/ 	.byte	0x03, 0x19
        /*0032*/ 	.short	0x0008


	//----- nvinfo : EIATTR_PARAM_CBANK
	.align		4
        /*0034*/ 	.byte	0x04, 0x0a
        /*0036*/ 	.short	(.L_13 - .L_12)
	.align		4
.L_12:
        /*0038*/ 	.word	index@(.nv.constant0._Z10testKernelPf)
        /*003c*/ 	.short	0x0380
        /*003e*/ 	.short	0x0008


	//----- nvinfo : EIATTR_SW_WAR
	.align		4
.L_13:
        /*0040*/ 	.byte	0x04, 0x36
        /*0042*/ 	.short	(.L_15 - .L_14)
.L_14:
        /*0044*/ 	.word	0x00000008
.L_15:


//--------------------- .nv.callgraph             --------------------------
	.section	.nv.callgraph,"",@"SHT_CUDA_CALLGRAPH"
	.align	4
	.sectionentsize	8
	.align		4
        /*0000*/ 	.word	0x00000000
	.align		4
        /*0004*/ 	.word	0xffffffff
	.align		4
        /*0008*/ 	.word	0x00000000
	.align		4
        /*000c*/ 	.word	0xfffffffe
	.align		4
        /*0010*/ 	.word	0x00000000
	.align		4
        /*0014*/ 	.word	0xfffffffd
	.align		4
        /*0018*/ 	.word	0x00000000
	.align		4
        /*001c*/ 	.word	0xfffffffc


//--------------------- .text._Z10testKernelPf    --------------------------
	.section	.text._Z10testKernelPf,"ax",@progbits
	.align	128
        .global         _Z10testKernelPf
        .type           _Z10testKernelPf,@function
        .size           _Z10testKernelPf,(.L_x_1 - _Z10testKernelPf)
        .other          _Z10testKernelPf,@"STO_CUDA_ENTRY STV_DEFAULT"
_Z10testKernelPf:
.text._Z10testKernelPf:
[----:B------:R-:W-:Y:S01]  /*0000*/  LDC R1, c[0x0][0x37c] ;  /* 0x0000df00ff017b82 */ /* 0x000fe20000000800 */
[----:B------:R-:W0:Y:S07]  /*0010*/  S2R R5, SR_TID.X ;  /* 0x0000000000057919 */ /* 0x000e2e0000002100 */
[----:B------:R-:W0:Y:S01]  /*0020*/  LDC.64 R2, c[0x0][0x380] ;  /* 0x0000e000ff027b82 */ /* 0x000e220000000a00 */
[----:B------:R-:W1:Y:S01]  /*0030*/  LDCU.64 UR4, c[0x0][0x358] ;  /* 0x00006b00ff0477ac */ /* 0x000e620008000a00 */
[----:B------:R-:W-:-:S02]  /*0040*/  HFMA2 R7, -RZ, RZ, 2.5625, 0 ;  /* 0x41200000ff077431 */ /* 0x000fc400000001ff */
[----:B0-----:R-:W-:-:S05]  /*0050*/  IMAD.WIDE.U32 R2, R5, 0x4, R2 ;  /* 0x0000000405027825 */ /* 0x001fca00078e0002 */
[----:B-1----:R-:W-:Y:S01]  /*0060*/  STG.E desc[UR4][R2.64], R7 ;  /* 0x0000000702007986 */ /* 0x002fe2000c101904 */
[----:B------:R-:W-:Y:S05]  /*0070*/  EXIT ;  /* 0x000000000000794d */ /* 0x000fea0003800000 */
.L_x_0:
[----:B------:R-:W-:-:S00]  /*0080*/  BRA `(.L_x_0) ;  /* 0xfffffffc00fc7947 */ /* 0x000fc0000383ffff */
[----:B------:R-:W-:-:S00]  /*0090*/  NOP ;  /* 0x0000000000007918 */ /* 0x000fc00000000000 */
        /* <DEDUP_REMOVED lines=14> */
.L_x_1:


//--------------------- .nv.shared.reserved.0     --------------------------
	.section	.nv.shared.reserved.0,"aw",@nobits
	.weak		__nv_reservedSMEM_offset_0_alias
	.size		__nv_reservedSMEM_offset_0_alias, 0, 64
	.other		__nv_reservedSMEM_offset_0_alias,@"STO_CUDA_RESERVED_SHARED STV_DEFAULT"
__nv_reservedSMEM_offset_0_alias:
	.zero		0
	.zero		64


//--------------------- .nv.constant0._Z10testKernelPf --------------------------
	.section	.nv.constant0._Z10testKernelPf,"a",@progbits
	.sectionflags	@""
	.align	4
.nv.constant0._Z10testKernelPf:
	.zero		904


//--------------------- SYMBOLS --------------------------

	.type		.nv.reservedSmem.offset0,@object
	.size		.nv.reservedSmem.offset0,0x4
